	.headerflags	@"EF_CUDA_TEXMODE_UNIFIED EF_CUDA_64BIT_ADDRESS EF_CUDA_ACCELERATORS EF_CUDA_SM90 EF_CUDA_VIRTUAL_SM(EF_CUDA_SM90)"
	.elftype	@"ET_EXEC"


//--------------------- .nv.info                  --------------------------
	.section	.nv.info,"",@"SHT_CUDA_INFO"
	.align	4


	//----- nvinfo : EIATTR_REGCOUNT
	.align		4
        /*0000*/ 	.byte	0x04, 0x2f
        /*0002*/ 	.short	(.L_3 - .L_2)
	.align		4
.L_2:
        /*0004*/ 	.word	index@(triton_per_fused__native_batch_norm_legit_no_training_hardtanh_mean_38)
        /*0008*/ 	.word	0x00000020


	//----- nvinfo : EIATTR_MIN_STACK_SIZE
	.align		4
.L_3:
        /*000c*/ 	.byte	0x04, 0x12
        /*000e*/ 	.short	(.L_5 - .L_4)
	.align		4
.L_4:
        /*0010*/ 	.word	index@(triton_per_fused__native_batch_norm_legit_no_training_hardtanh_mean_38)
        /*0014*/ 	.word	0x00000000


	//----- nvinfo : EIATTR_FRAME_SIZE
	.align		4
.L_5:
        /*0018*/ 	.byte	0x04, 0x11
        /*001a*/ 	.short	(.L_7 - .L_6)
	.align		4
.L_6:
        /*001c*/ 	.word	index@(triton_per_fused__native_batch_norm_legit_no_training_hardtanh_mean_38)
        /*0020*/ 	.word	0x00000000


	//----- nvinfo : EIATTR_MIN_STACK_SIZE
	.align		4
.L_7:
        /*0024*/ 	.byte	0x04, 0x12
        /*0026*/ 	.short	(.L_9 - .L_8)
	.align		4
.L_8:
        /*0028*/ 	.word	index@(triton_per_fused__native_batch_norm_legit_no_training_hardtanh_mean_38)
        /*002c*/ 	.word	0x00000000
.L_9:


//--------------------- .nv.info.triton_per_fused__native_batch_norm_legit_no_training_hardtanh_mean_38 --------------------------
	.section	.nv.info.triton_per_fused__native_batch_norm_legit_no_training_hardtanh_mean_38,"",@"SHT_CUDA_INFO"
	.sectionflags	@""
	.align	4


	//----- nvinfo : EIATTR_CUDA_API_VERSION
	.align		4
        /*0000*/ 	.byte	0x04, 0x37
        /*0002*/ 	.short	(.L_11 - .L_10)
.L_10:
        /*0004*/ 	.word	0x0000007c


	//----- nvinfo : EIATTR_KPARAM_INFO
	.align		4
.L_11:
        /*0008*/ 	.byte	0x04, 0x17
        /*000a*/ 	.short	(.L_13 - .L_12)
.L_12:
        /*000c*/ 	.word	0x00000000
        /*0010*/ 	.short	0x0007
        /*0012*/ 	.short	0x0034
        /*0014*/ 	.byte	0x00, 0xf0, 0x11, 0x00


	//----- nvinfo : EIATTR_KPARAM_INFO
	.align		4
.L_13:
        /*0018*/ 	.byte	0x04, 0x17
        /*001a*/ 	.short	(.L_15 - .L_14)
.L_14:
        /*001c*/ 	.word	0x00000000
        /*0020*/ 	.short	0x0006
        /*0022*/ 	.short	0x0030
        /*0024*/ 	.byte	0x00, 0xf0, 0x11, 0x00


	//----- nvinfo : EIATTR_KPARAM_INFO
	.align		4
.L_15:
        /*0028*/ 	.byte	0x04, 0x17
        /*002a*/ 	.short	(.L_17 - .L_16)
.L_16:
        /*002c*/ 	.word	0x00000000
        /*0030*/ 	.short	0x0005
        /*0032*/ 	.short	0x0028
        /*0034*/ 	.byte	0x00, 0xf4, 0x21, 0x00


	//----- nvinfo : EIATTR_KPARAM_INFO
	.align		4
.L_17:
        /*0038*/ 	.byte	0x04, 0x17
        /*003a*/ 	.short	(.L_19 - .L_18)
.L_18:
        /*003c*/ 	.word	0x00000000
        /*0040*/ 	.short	0x0004
        /*0042*/ 	.short	0x0020
        /*0044*/ 	.byte	0x00, 0xf4, 0x21, 0x00


	//----- nvinfo : EIATTR_KPARAM_INFO
	.align		4
.L_19:
        /*0048*/ 	.byte	0x04, 0x17
        /*004a*/ 	.short	(.L_21 - .L_20)
.L_20:
        /*004c*/ 	.word	0x00000000
        /*0050*/ 	.short	0x0003
        /*0052*/ 	.short	0x0018
        /*0054*/ 	.byte	0x00, 0xf4, 0x21, 0x00


	//----- nvinfo : EIATTR_KPARAM_INFO
	.align		4
.L_21:
        /*0058*/ 	.byte	0x04, 0x17
        /*005a*/ 	.short	(.L_23 - .L_22)
.L_22:
        /*005c*/ 	.word	0x00000000
        /*0060*/ 	.short	0x0002
        /*0062*/ 	.short	0x0010
        /*0064*/ 	.byte	0x00, 0xf4, 0x21, 0x00


	//----- nvinfo : EIATTR_KPARAM_INFO
	.align		4
.L_23:
        /*0068*/ 	.byte	0x04, 0x17
        /*006a*/ 	.short	(.L_25 - .L_24)
.L_24:
        /*006c*/ 	.word	0x00000000
        /*0070*/ 	.short	0x0001
        /*0072*/ 	.short	0x0008
        /*0074*/ 	.byte	0x00, 0xf4, 0x21, 0x00


	//----- nvinfo : EIATTR_KPARAM_INFO
	.align		4
.L_25:
        /*0078*/ 	.byte	0x04, 0x17
        /*007a*/ 	.short	(.L_27 - .L_26)
.L_26:
        /*007c*/ 	.word	0x00000000
        /*0080*/ 	.short	0x0000
        /*0082*/ 	.short	0x0000
        /*0084*/ 	.byte	0x00, 0xf4, 0x21, 0x00


	//----- nvinfo : EIATTR_SPARSE_MMA_MASK
	.align		4
.L_27:
        /*0088*/ 	.byte	0x03, 0x50
        /*008a*/ 	.short	0x0000


	//----- nvinfo : EIATTR_MAXREG_COUNT
	.align		4
        /*008c*/ 	.byte	0x03, 0x1b
        /*008e*/ 	.short	0x00ff


	//----- nvinfo : EIATTR_COOP_GROUP_MASK_REGIDS
	.align		4
        /*0090*/ 	.byte	0x04, 0x29
        /*0092*/ 	.short	(.L_29 - .L_28)


	//   ....[0]....
.L_28:
        /*0094*/ 	.word	0xffffffff


	//   ....[1]....
        /*0098*/ 	.word	0xffffffff


	//   ....[2]....
        /*009c*/ 	.word	0xffffffff


	//   ....[3]....
        /*00a0*/ 	.word	0xffffffff


	//   ....[4]....
        /*00a4*/ 	.word	0xffffffff


	//   ....[5]....
        /*00a8*/ 	.word	0xffffffff


	//   ....[6]....
        /*00ac*/ 	.word	0xffffffff


	//   ....[7]....
        /*00b0*/ 	.word	0xffffffff


	//   ....[8]....
        /*00b4*/ 	.word	0xffffffff


	//   ....[9]....
        /*00b8*/ 	.word	0xffffffff


	//   ....[10]....
        /*00bc*/ 	.word	0xffffffff


	//----- nvinfo : EIATTR_COOP_GROUP_INSTR_OFFSETS
	.align		4
.L_29:
        /*00c0*/ 	.byte	0x04, 0x28
        /*00c2*/ 	.short	(.L_31 - .L_30)


	//   ....[0]....
.L_30:
        /*00c4*/ 	.word	0x00000ab0


	//   ....[1]....
        /*00c8*/ 	.word	0x00000ac0


	//   ....[2]....
        /*00cc*/ 	.word	0x00000ad0


	//   ....[3]....
        /*00d0*/ 	.word	0x00000ae0


	//   ....[4]....
        /*00d4*/ 	.word	0x00000b30


	//   ....[5]....
        /*00d8*/ 	.word	0x00000b40


	//   ....[6]....
        /*00dc*/ 	.word	0x00000b50


	//   ....[7]....
        /*00e0*/ 	.word	0x00000b60


	//   ....[8]....
        /*00e4*/ 	.word	0x00000c90


	//   ....[9]....
        /*00e8*/ 	.word	0x00000cb0


	//   ....[10]....
        /*00ec*/ 	.word	0x00000ce0


	//----- nvinfo : EIATTR_EXIT_INSTR_OFFSETS
	.align		4
.L_31:
        /*00f0*/ 	.byte	0x04, 0x1c
        /*00f2*/ 	.short	(.L_33 - .L_32)


	//   ....[0]....
.L_32:
        /*00f4*/ 	.word	0x00000e60


	//   ....[1]....
        /*00f8*/ 	.word	0x00000e90


	//----- nvinfo : EIATTR_REQNTID
	.align		4
.L_33:
        /*00fc*/ 	.byte	0x04, 0x10
        /*00fe*/ 	.short	(.L_35 - .L_34)
.L_34:
        /*0100*/ 	.word	0x00000100
        /*0104*/ 	.word	0x00000001
        /*0108*/ 	.word	0x00000001


	//----- nvinfo : EIATTR_CBANK_PARAM_SIZE
	.align		4
.L_35:
        /*010c*/ 	.byte	0x03, 0x19
        /*010e*/ 	.short	0x0038


	//----- nvinfo : EIATTR_PARAM_CBANK
	.align		4
        /*0110*/ 	.byte	0x04, 0x0a
        /*0112*/ 	.short	(.L_37 - .L_36)
	.align		4
.L_36:
        /*0114*/ 	.word	index@(.nv.constant0.triton_per_fused__native_batch_norm_legit_no_training_hardtanh_mean_38)
        /*0118*/ 	.short	0x0210
        /*011a*/ 	.short	0x0038


	//----- nvinfo : EIATTR_SW_WAR
	.align		4
.L_37:
        /*011c*/ 	.byte	0x04, 0x36
        /*011e*/ 	.short	(.L_39 - .L_38)
.L_38:
        /*0120*/ 	.word	0x00000008
.L_39:


//--------------------- .nv.callgraph             --------------------------
	.section	.nv.callgraph,"",@"SHT_CUDA_CALLGRAPH"
	.align	4
	.sectionentsize	8
	.align		4
        /*0000*/ 	.word	0x00000000
	.align		4
        /*0004*/ 	.word	0xffffffff
	.align		4
        /*0008*/ 	.word	0x00000000
	.align		4
        /*000c*/ 	.word	0xfffffffe
	.align		4
        /*0010*/ 	.word	0x00000000
	.align		4
        /*0014*/ 	.word	0xfffffffd
	.align		4
        /*0018*/ 	.word	0x00000000
	.align		4
        /*001c*/ 	.word	0xfffffffc


//--------------------- .nv.constant4             --------------------------
	.section	.nv.constant4,"a",@progbits
	.align	8
	.align		8
.nv.constant4:
        /*0000*/ 	.dword	_$_str
	.align		8
        /*0008*/ 	.dword	_$_str_$_2


//--------------------- .text.triton_per_fused__native_batch_norm_legit_no_training_hardtanh_mean_38 --------------------------
	.section	.text.triton_per_fused__native_batch_norm_legit_no_training_hardtanh_mean_38,"ax",@progbits
	.sectionflags	@"SHF_BARRIERS=1"
	.align	128
        .global         triton_per_fused__native_batch_norm_legit_no_training_hardtanh_mean_38
        .type           triton_per_fused__native_batch_norm_legit_no_training_hardtanh_mean_38,@function
        .size           triton_per_fused__native_batch_norm_legit_no_training_hardtanh_mean_38,(.L_x_1 - triton_per_fused__native_batch_norm_legit_no_training_hardtanh_mean_38)
        .other          triton_per_fused__native_batch_norm_legit_no_training_hardtanh_mean_38,@"STO_CUDA_ENTRY STV_DEFAULT"
triton_per_fused__native_batch_norm_legit_no_training_hardtanh_mean_38:
.text.triton_per_fused__native_batch_norm_legit_no_training_hardtanh_mean_38:
[----:B------:R-:W0:Y:S01]  /*0000*/  LDC R1, c[0x0][0x28] ;  /* 0x00000a00ff017b82 */ /* 0x000e220000000800 */
[----:B------:R-:W1:Y:S07]  /*0010*/  S2R R0, SR_CTAID.X ;  /* 0x0000000000007919 */ /* 0x000e6e0000002500 */
[----:B------:R-:W2:Y:S01]  /*0020*/  LDC.64 R6, c[0x0][0x228] ;  /* 0x00008a00ff067b82 */ /* 0x000ea20000000a00 */
[----:B------:R-:W-:Y:S02]  /*0030*/  CS2R R16, SRZ ;  /* 0x0000000000107805 */ /* 0x000fe4000001ff00 */
[----:B------:R-:W-:Y:S01]  /*0040*/  CS2R R18, SRZ ;  /* 0x0000000000127805 */ /* 0x000fe2000001ff00 */
[----:B------:R-:W3:Y:S01]  /*0050*/  S2R R25, SR_TID.X ;  /* 0x0000000000197919 */ /* 0x000ee20000002100 */
[----:B------:R-:W-:-:S03]  /*0060*/  ULDC.64 UR6, c[0x0][0x208] ;  /* 0x0000820000067ab9 */ /* 0x000fc60000000a00 */
[----:B------:R-:W4:Y:S01]  /*0070*/  LDC.64 R22, c[0x0][0x220] ;  /* 0x00008800ff167b82 */ /* 0x000f220000000a00 */
[----:B-1----:R-:W-:Y:S02]  /*0080*/  IMAD.SHL.U32 R0, R0, 0x20, RZ ;  /* 0x0000002000007824 */ /* 0x002fe400078e00ff */
[----:B---3--:R-:W-:-:S05]  /*0090*/  IMAD.SHL.U32 R3, R25, 0x4, RZ ;  /* 0x0000000419037824 */ /* 0x008fca00078e00ff */
[----:B------:R-:W-:-:S04]  /*00a0*/  LOP3.LUT R20, R0, 0x1c, R3, 0xf8, !PT ;  /* 0x0000001c00147812 */ /* 0x000fc800078ef803 */
[C---:B------:R-:W-:Y:S01]  /*00b0*/  ISETP.GE.AND P0, PT, R20.reuse, 0x1400, PT ;  /* 0x000014001400780c */ /* 0x040fe20003f06270 */
[----:B------:R-:W-:-:S05]  /*00c0*/  IMAD.HI R4, R20, 0x66666667, RZ ;  /* 0x6666666714047827 */ /* 0x000fca00078e02ff */
[----:B------:R-:W-:-:S04]  /*00d0*/  SHF.R.U32.HI R5, RZ, 0x1f, R4 ;  /* 0x0000001fff057819 */ /* 0x000fc80000011604 */
[----:B------:R-:W-:Y:S02]  /*00e0*/  LEA.HI.SX32 R11, R4, R5, 0x17 ;  /* 0x00000005040b7211 */ /* 0x000fe400078fbaff */
[----:B------:R-:W1:Y:S03]  /*00f0*/  LDC.64 R4, c[0x0][0x218] ;  /* 0x00008600ff047b82 */ /* 0x000e660000000a00 */
[----:B------:R-:W-:-:S04]  /*0100*/  IMAD R20, R11, -0x500, R20 ;  /* 0xfffffb000b147824 */ /* 0x000fc800078e0214 */
[----:B--2---:R-:W-:-:S05]  /*0110*/  IMAD.WIDE R6, R20, 0x4, R6 ;  /* 0x0000000414067825 */ /* 0x004fca00078e0206 */
[----:B------:R2:W3:Y:S01]  /*0120*/  @!P0 LDG.E.EL.128 R16, desc[UR6][R6.64] ;  /* 0x0000000606108981 */ /* 0x0004e2000c2e1d00 */
[----:B------:R-:W-:-:S04]  /*0130*/  SHF.R.U32.HI R9, RZ, 0x3, R25 ;  /* 0x00000003ff097819 */ /* 0x000fc80000011619 */
[----:B------:R-:W-:-:S05]  /*0140*/  SGXT.U32 R9, R9, 0x5 ;  /* 0x000000050909781a */ /* 0x000fca0000000000 */
[----:B------:R-:W-:Y:S01]  /*0150*/  IMAD R8, R9, 0x500, R20 ;  /* 0x0000050009087824 */ /* 0x000fe200078e0214 */
[----:B--2---:R-:W-:-:S03]  /*0160*/  CS2R R6, SRZ ;  /* 0x0000000000067805 */ /* 0x004fc6000001ff00 */
[----:B------:R-:W-:Y:S01]  /*0170*/  IMAD R11, R11, 0x14000, R8 ;  /* 0x000140000b0b7824 */ /* 0x000fe200078e0208 */
[----:B------:R-:W-:-:S03]  /*0180*/  CS2R R8, SRZ ;  /* 0x0000000000087805 */ /* 0x000fc6000001ff00 */
[C---:B------:R-:W-:Y:S02]  /*0190*/  VIADD R29, R11.reuse, 0xa000 ;  /* 0x0000a0000b1d7836 */ /* 0x040fe40000000000 */
[----:B-1----:R-:W-:Y:S01]  /*01a0*/  IMAD.WIDE R26, R11, 0x4, R4 ;  /* 0x000000040b1a7825 */ /* 0x002fe200078e0204 */
[----:B------:R-:W-:-:S03]  /*01b0*/  CS2R R10, SRZ ;  /* 0x00000000000a7805 */ /* 0x000fc6000001ff00 */
[----:B------:R-:W-:Y:S01]  /*01c0*/  IMAD.WIDE R28, R29, 0x4, R4 ;  /* 0x000000041d1c7825 */ /* 0x000fe200078e0204 */
[----:B------:R-:W-:Y:S02]  /*01d0*/  CS2R R4, SRZ ;  /* 0x0000000000047805 */ /* 0x000fe4000001ff00 */
[----:B------:R-:W-:Y:S02]  /*01e0*/  CS2R R12, SRZ ;  /* 0x00000000000c7805 */ /* 0x000fe4000001ff00 */
[----:B------:R-:W-:Y:S01]  /*01f0*/  CS2R R14, SRZ ;  /* 0x00000000000e7805 */ /* 0x000fe2000001ff00 */
[----:B----4-:R-:W-:Y:S01]  /*0200*/  IMAD.WIDE R22, R20, 0x4, R22 ;  /* 0x0000000414167825 */ /* 0x010fe200078e0216 */
[----:B------:R-:W2:Y:S04]  /*0210*/  @!P0 LDG.E.128 R8, desc[UR6][R28.64] ;  /* 0x000000061c088981 */ /* 0x000ea8000c1e1d00 */
[----:B------:R1:W4:Y:S04]  /*0220*/  @!P0 LDG.E.128 R4, desc[UR6][R26.64] ;  /* 0x000000061a048981 */ /* 0x000328000c1e1d00 */
[----:B------:R5:W2:Y:S01]  /*0230*/  @!P0 LDG.E.EL.128 R12, desc[UR6][R22.64] ;  /* 0x00000006160c8981 */ /* 0x000aa2000c2e1d00 */
[----:B---3--:R-:W-:Y:S01]  /*0240*/  FADD R16, R16, 9.9999997473787516356e-06 ;  /* 0x3727c5ac10107421 */ /* 0x008fe20000000000 */
[----:B------:R-:W-:-:S05]  /*0250*/  FADD R24, R17, 9.9999997473787516356e-06 ;  /* 0x3727c5ac11187421 */ /* 0x000fca0000000000 */
[----:B------:R-:W3:Y:S01]  /*0260*/  MUFU.SQRT R16, R16 ;  /* 0x0000001000107308 */ /* 0x000ee20000002000 */
[----:B------:R-:W-:Y:S01]  /*0270*/  FADD R17, R19, 9.9999997473787516356e-06 ;  /* 0x3727c5ac13117421 */ /* 0x000fe20000000000 */
[----:B------:R-:W-:-:S06]  /*0280*/  FADD R21, R18, 9.9999997473787516356e-06 ;  /* 0x3727c5ac12157421 */ /* 0x000fcc0000000000 */
[----:B-1----:R-:W1:Y:S01]  /*0290*/  MUFU.SQRT R26, R24 ;  /* 0x00000018001a7308 */ /* 0x002e620000002000 */
[----:B---3--:R-:W-:-:S07]  /*02a0*/  FSETP.GT.AND P6, PT, R16, 8.50705917302346158658e+37, PT ;  /* 0x7e8000001000780b */ /* 0x008fce0003fc4000 */
[----:B------:R-:W3:Y:S01]  /*02b0*/  MUFU.SQRT R17, R17 ;  /* 0x0000001100117308 */ /* 0x000ee20000002000 */
[----:B------:R-:W-:-:S07]  /*02c0*/  FSETP.GEU.AND P1, PT, R16, 1.175494350822287508e-38, PT ;  /* 0x008000001000780b */ /* 0x000fce0003f2e000 */
[----:B------:R-:W4:Y:S01]  /*02d0*/  MUFU.SQRT R21, R21 ;  /* 0x0000001500157308 */ /* 0x000f220000002000 */
[C---:B-1----:R-:W-:Y:S01]  /*02e0*/  FSETP.GT.AND P2, PT, R26.reuse, 8.50705917302346158658e+37, PT ;  /* 0x7e8000001a00780b */ /* 0x042fe20003f44000 */
[----:B------:R-:W-:Y:S01]  /*02f0*/  IMAD.MOV.U32 R18, RZ, RZ, 0x3e800000 ;  /* 0x3e800000ff127424 */ /* 0x000fe200078e00ff */
[----:B------:R-:W-:Y:S01]  /*0300*/  FSETP.GEU.AND P3, PT, R26, 1.175494350822287508e-38, PT ;  /* 0x008000001a00780b */ /* 0x000fe20003f6e000 */
[----:B------:R-:W-:-:S03]  /*0310*/  @P6 FMUL R16, R16, 0.25 ;  /* 0x3e80000010106820 */ /* 0x000fc60000400000 */
[----:B------:R-:W-:Y:S02]  /*0320*/  FSEL R19, R18, 1, P6 ;  /* 0x3f80000012137808 */ /* 0x000fe40003000000 */
[----:B---3--:R-:W-:Y:S01]  /*0330*/  FSETP.GT.AND P6, PT, R17, 8.50705917302346158658e+37, PT ;  /* 0x7e8000001100780b */ /* 0x008fe20003fc4000 */
[----:B------:R-:W-:Y:S02]  /*0340*/  @!P1 FMUL R16, R16, 16777216 ;  /* 0x4b80000010109820 */ /* 0x000fe40000400000 */
[----:B------:R-:W-:Y:S01]  /*0350*/  @!P1 FMUL R19, R19, 16777216 ;  /* 0x4b80000013139820 */ /* 0x000fe20000400000 */
[----:B0---4-:R-:W-:Y:S01]  /*0360*/  FSETP.GT.AND P4, PT, R21, 8.50705917302346158658e+37, PT ;  /* 0x7e8000001500780b */ /* 0x011fe20003f84000 */
[----:B------:R-:W-:Y:S01]  /*0370*/  @P2 FMUL R26, R26, 0.25 ;  /* 0x3e8000001a1a2820 */ /* 0x000fe20000400000 */
[----:B------:R-:W-:Y:S02]  /*0380*/  FSETP.GEU.AND P1, PT, R17, 1.175494350822287508e-38, PT ;  /* 0x008000001100780b */ /* 0x000fe40003f2e000 */
[----:B------:R-:W-:Y:S01]  /*0390*/  FSETP.GEU.AND P5, PT, R21, 1.175494350822287508e-38, PT ;  /* 0x008000001500780b */ /* 0x000fe20003fae000 */
[----:B------:R-:W-:Y:S01]  /*03a0*/  @!P3 FMUL R26, R26, 16777216 ;  /* 0x4b8000001a1ab820 */ /* 0x000fe20000400000 */
[----:B--2---:R-:W-:Y:S01]  /*03b0*/  SEL R29, R8, RZ, !P0 ;  /* 0x000000ff081d7207 */ /* 0x004fe20004000000 */
[----:B-----5:R-:W0:Y:S01]  /*03c0*/  MUFU.RCP R22, R16 ;  /* 0x0000001000167308 */ /* 0x020e220000001000 */
[----:B------:R-:W-:-:S02]  /*03d0*/  SEL R27, R4, RZ, !P0 ;  /* 0x000000ff041b7207 */ /* 0x000fc40004000000 */
[----:B------:R-:W-:Y:S02]  /*03e0*/  SEL R24, R5, RZ, !P0 ;  /* 0x000000ff05187207 */ /* 0x000fe40004000000 */
[----:B------:R-:W-:Y:S01]  /*03f0*/  SEL R8, R9, RZ, !P0 ;  /* 0x000000ff09087207 */ /* 0x000fe20004000000 */
[--C-:B------:R-:W-:Y:S01]  /*0400*/  FADD R27, R27, -R12.reuse ;  /* 0x8000000c1b1b7221 */ /* 0x100fe20000000000 */
[----:B------:R-:W-:Y:S01]  /*0410*/  @P6 FMUL R17, R17, 0.25 ;  /* 0x3e80000011116820 */ /* 0x000fe20000400000 */
[----:B------:R1:W2:Y:S01]  /*0420*/  MUFU.RCP R16, R26 ;  /* 0x0000001a00107308 */ /* 0x0002a20000001000 */
[----:B------:R-:W-:Y:S01]  /*0430*/  FADD R29, R29, -R12 ;  /* 0x8000000c1d1d7221 */ /* 0x000fe20000000000 */
[--C-:B------:R-:W-:Y:S01]  /*0440*/  FADD R24, R24, -R13.reuse ;  /* 0x8000000d18187221 */ /* 0x100fe20000000000 */
[----:B------:R-:W-:Y:S01]  /*0450*/  @P4 FMUL R21, R21, 0.25 ;  /* 0x3e80000015154820 */ /* 0x000fe20000400000 */
[----:B------:R-:W-:Y:S01]  /*0460*/  @!P1 FMUL R17, R17, 16777216 ;  /* 0x4b80000011119820 */ /* 0x000fe20000400000 */
[----:B-1----:R-:W-:-:S02]  /*0470*/  FADD R26, R8, -R13 ;  /* 0x8000000d081a7221 */ /* 0x002fc40000000000 */
[----:B------:R-:W1:Y:S01]  /*0480*/  LDC.64 R12, c[0x0][0x230] ;  /* 0x00008c00ff0c7b82 */ /* 0x000e620000000a00 */
[----:B------:R-:W-:-:S07]  /*0490*/  @!P5 FMUL R21, R21, 16777216 ;  /* 0x4b8000001515d820 */ /* 0x000fce0000400000 */
[----:B------:R-:W3:Y:S01]  /*04a0*/  LDC.64 R8, c[0x0][0x238] ;  /* 0x00008e00ff087b82 */ /* 0x000ee20000000a00 */
[----:B------:R-:W4:Y:S01]  /*04b0*/  MUFU.RCP R4, R21 ;  /* 0x0000001500047308 */ /* 0x000f220000001000 */
[----:B0-----:R-:W-:Y:S01]  /*04c0*/  FMUL R22, R22, R19 ;  /* 0x0000001316167220 */ /* 0x001fe20000400000 */
[----:B------:R-:W-:-:S06]  /*04d0*/  FSEL R19, R18, 1, P2 ;  /* 0x3f80000012137808 */ /* 0x000fcc0001000000 */
[----:B------:R-:W0:Y:S01]  /*04e0*/  MUFU.RCP R17, R17 ;  /* 0x0000001100117308 */ /* 0x000e220000001000 */
[C---:B------:R-:W-:Y:S01]  /*04f0*/  FSEL R5, R18.reuse, 1, P4 ;  /* 0x3f80000012057808 */ /* 0x040fe20002000000 */
[----:B------:R-:W-:Y:S01]  /*0500*/  @!P3 FMUL R19, R19, 16777216 ;  /* 0x4b8000001313b820 */ /* 0x000fe20000400000 */
[----:B------:R-:W-:-:S03]  /*0510*/  FSEL R18, R18, 1, P6 ;  /* 0x3f80000012127808 */ /* 0x000fc60003000000 */
[----:B------:R-:W-:Y:S01]  /*0520*/  @!P5 FMUL R5, R5, 16777216 ;  /* 0x4b8000000505d820 */ /* 0x000fe20000400000 */
[----:B--2---:R-:W-:Y:S01]  /*0530*/  FMUL R19, R16, R19 ;  /* 0x0000001310137220 */ /* 0x004fe20000400000 */
[----:B------:R-:W-:Y:S01]  /*0540*/  @!P1 FMUL R18, R18, 16777216 ;  /* 0x4b80000012129820 */ /* 0x000fe20000400000 */
[----:B------:R-:W-:Y:S01]  /*0550*/  FMUL R27, R22, R27 ;  /* 0x0000001b161b7220 */ /* 0x000fe20000400000 */
[----:B----4-:R-:W-:Y:S01]  /*0560*/  FMUL R4, R4, R5 ;  /* 0x0000000504047220 */ /* 0x010fe20000400000 */
[----:B------:R-:W-:Y:S01]  /*0570*/  FMUL R29, R22, R29 ;  /* 0x0000001d161d7220 */ /* 0x000fe20000400000 */
[C---:B------:R-:W-:Y:S01]  /*0580*/  FMUL R24, R19.reuse, R24 ;  /* 0x0000001813187220 */ /* 0x040fe20000400000 */
[----:B------:R-:W-:Y:S01]  /*0590*/  FMUL R26, R19, R26 ;  /* 0x0000001a131a7220 */ /* 0x000fe20000400000 */
[----:B-1----:R-:W-:-:S04]  /*05a0*/  IMAD.WIDE R12, R20, 0x4, R12 ;  /* 0x00000004140c7825 */ /* 0x002fc800078e020c */
[----:B0-----:R-:W-:Y:S01]  /*05b0*/  FMUL R5, R17, R18 ;  /* 0x0000001211057220 */ /* 0x001fe20000400000 */
[----:B------:R-:W-:Y:S02]  /*05c0*/  CS2R R16, SRZ ;  /* 0x0000000000107805 */ /* 0x000fe4000001ff00 */
[----:B------:R-:W-:Y:S01]  /*05d0*/  CS2R R18, SRZ ;  /* 0x0000000000127805 */ /* 0x000fe2000001ff00 */
[----:B---3--:R-:W-:Y:S01]  /*05e0*/  IMAD.WIDE R8, R20, 0x4, R8 ;  /* 0x0000000414087825 */ /* 0x008fe200078e0208 */
[----:B------:R-:W-:Y:S02]  /*05f0*/  CS2R R20, SRZ ;  /* 0x0000000000147805 */ /* 0x000fe4000001ff00 */
[----:B------:R-:W-:Y:S02]  /*0600*/  CS2R R22, SRZ ;  /* 0x0000000000167805 */ /* 0x000fe4000001ff00 */
[----:B------:R-:W2:Y:S04]  /*0610*/  @!P0 LDG.E.EL.128 R16, desc[UR6][R12.64] ;  /* 0x000000060c108981 */ /* 0x000ea8000c2e1d00 */
[----:B------:R0:W2:Y:S01]  /*0620*/  @!P0 LDG.E.EL.128 R20, desc[UR6][R8.64] ;  /* 0x0000000608148981 */ /* 0x0000a2000c2e1d00 */
[----:B------:R-:W-:-:S02]  /*0630*/  SEL R6, R6, RZ, !P0 ;  /* 0x000000ff06067207 */ /* 0x000fc40004000000 */
[----:B------:R-:W-:Y:S02]  /*0640*/  SEL R28, R10, RZ, !P0 ;  /* 0x000000ff0a1c7207 */ /* 0x000fe40004000000 */
[----:B------:R-:W-:Y:S01]  /*0650*/  SEL R10, R7, RZ, !P0 ;  /* 0x000000ff070a7207 */ /* 0x000fe20004000000 */
[--C-:B------:R-:W-:Y:S01]  /*0660*/  FADD R7, R6, -R14.reuse ;  /* 0x8000000e06077221 */ /* 0x100fe20000000000 */
[----:B0-----:R-:W-:Y:S01]  /*0670*/  SEL R8, R11, RZ, !P0 ;  /* 0x000000ff0b087207 */ /* 0x001fe20004000000 */
[----:B------:R-:W-:Y:S02]  /*0680*/  FADD R11, R28, -R14 ;  /* 0x8000000e1c0b7221 */ /* 0x000fe40000000000 */
[--C-:B------:R-:W-:Y:S01]  /*0690*/  FADD R10, R10, -R15.reuse ;  /* 0x8000000f0a0a7221 */ /* 0x100fe20000000000 */
[----:B------:R-:W-:Y:S01]  /*06a0*/  FMUL R7, R4, R7 ;  /* 0x0000000704077220 */ /* 0x000fe20000400000 */
[----:B------:R-:W-:Y:S01]  /*06b0*/  FADD R6, R8, -R15 ;  /* 0x8000000f08067221 */ /* 0x000fe20000000000 */
[----:B------:R-:W-:Y:S01]  /*06c0*/  FMUL R11, R4, R11 ;  /* 0x0000000b040b7220 */ /* 0x000fe20000400000 */
[----:B------:R-:W-:-:S02]  /*06d0*/  FMUL R10, R5, R10 ;  /* 0x0000000a050a7220 */ /* 0x000fc40000400000 */
[----:B------:R-:W-:Y:S01]  /*06e0*/  FMUL R6, R5, R6 ;  /* 0x0000000605067220 */ /* 0x000fe20000400000 */
[----:B------:R-:W0:Y:S01]  /*06f0*/  S2UR UR5, SR_CgaCtaId ;  /* 0x00000000000579c3 */ /* 0x000e220000008800 */
[----:B------:R-:W-:Y:S01]  /*0700*/  LOP3.LUT R3, R3, 0x1c, RZ, 0xc0, !PT ;  /* 0x0000001c03037812 */ /* 0x000fe200078ec0ff */
[----:B------:R-:W-:Y:S02]  /*0710*/  UMOV UR4, 0x400 ;  /* 0x0000040000047882 */ /* 0x000fe40000000000 */
[----:B0-----:R-:W-:Y:S01]  /*0720*/  UPRMT UR4, UR5, 0x654, UR4 ;  /* 0x0000065405047896 */ /* 0x001fe20008000004 */
[-CC-:B--2---:R-:W-:Y:S01]  /*0730*/  FFMA R27, R27, R16.reuse, R20.reuse ;  /* 0x000000101b1b7223 */ /* 0x184fe20000000014 */
[----:B------:R-:W-:Y:S01]  /*0740*/  FFMA R29, R29, R16, R20 ;  /* 0x000000101d1d7223 */ /* 0x000fe20000000014 */
[----:B------:R-:W-:-:S03]  /*0750*/  FFMA R24, R24, R17, R21 ;  /* 0x0000001118187223 */ /* 0x000fc60000000015 */
[----:B------:R-:W-:Y:S01]  /*0760*/  FSETP.GTU.AND P4, PT, R27, RZ, PT ;  /* 0x000000ff1b00720b */ /* 0x000fe20003f8c000 */
[-CC-:B------:R-:W-:Y:S01]  /*0770*/  FFMA R7, R7, R18.reuse, R22.reuse ;  /* 0x0000001207077223 */ /* 0x180fe20000000016 */
[----:B------:R-:W-:Y:S01]  /*0780*/  FSETP.GTU.AND P2, PT, R29, RZ, PT ;  /* 0x000000ff1d00720b */ /* 0x000fe20003f4c000 */
[----:B------:R-:W-:Y:S01]  /*0790*/  FFMA R26, R26, R17, R21 ;  /* 0x000000111a1a7223 */ /* 0x000fe20000000015 */
[----:B------:R-:W-:Y:S02]  /*07a0*/  FSEL R4, R27, RZ, P4 ;  /* 0x000000ff1b047208 */ /* 0x000fe40002000000 */
[----:B------:R-:W-:Y:S01]  /*07b0*/  FSETP.GTU.AND P1, PT, R24, RZ, PT ;  /* 0x000000ff1800720b */ /* 0x000fe20003f2c000 */
[----:B------:R-:W-:Y:S01]  /*07c0*/  FFMA R11, R11, R18, R22 ;  /* 0x000000120b0b7223 */ /* 0x000fe20000000016 */
[----:B------:R-:W-:Y:S01]  /*07d0*/  FFMA R10, R10, R19, R23 ;  /* 0x000000130a0a7223 */ /* 0x000fe20000000017 */
[----:B------:R-:W-:Y:S02]  /*07e0*/  FSEL R29, R29, RZ, P2 ;  /* 0x000000ff1d1d7208 */ /* 0x000fe40001000000 */
[----:B------:R-:W-:-:S02]  /*07f0*/  FSETP.GTU.AND P3, PT, R7, RZ, PT ;  /* 0x000000ff0700720b */ /* 0x000fc40003f6c000 */
[----:B------:R-:W-:Y:S02]  /*0800*/  FSETP.GEU.AND P2, PT, R4, 6, PT ;  /* 0x40c000000400780b */ /* 0x000fe40003f4e000 */
[----:B------:R-:W-:Y:S02]  /*0810*/  FSETP.GTU.AND P6, PT, R26, RZ, PT ;  /* 0x000000ff1a00720b */ /* 0x000fe40003fcc000 */
[----:B------:R-:W-:Y:S01]  /*0820*/  FSEL R5, R24, RZ, P1 ;  /* 0x000000ff18057208 */ /* 0x000fe20000800000 */
[----:B------:R-:W-:Y:S01]  /*0830*/  FFMA R8, R6, R19, R23 ;  /* 0x0000001306087223 */ /* 0x000fe20000000017 */
[----:B------:R-:W-:Y:S02]  /*0840*/  FSETP.GTU.AND P4, PT, R11, RZ, PT ;  /* 0x000000ff0b00720b */ /* 0x000fe40003f8c000 */
[----:B------:R-:W-:Y:S02]  /*0850*/  FSETP.GTU.AND P5, PT, R10, RZ, PT ;  /* 0x000000ff0a00720b */ /* 0x000fe40003fac000 */
[----:B------:R-:W-:-:S02]  /*0860*/  FSETP.GEU.AND P1, PT, R29, 6, PT ;  /* 0x40c000001d00780b */ /* 0x000fc40003f2e000 */
[----:B------:R-:W-:Y:S02]  /*0870*/  FSEL R6, R7, RZ, P3 ;  /* 0x000000ff07067208 */ /* 0x000fe40001800000 */
[----:B------:R-:W-:Y:S02]  /*0880*/  FSEL R26, R26, RZ, P6 ;  /* 0x000000ff1a1a7208 */ /* 0x000fe40003000000 */
[----:B------:R-:W-:Y:S02]  /*0890*/  FSETP.GEU.AND P3, PT, R5, 6, PT ;  /* 0x40c000000500780b */ /* 0x000fe40003f6e000 */
[----:B------:R-:W-:Y:S02]  /*08a0*/  FSETP.GTU.AND P6, PT, R8, RZ, PT ;  /* 0x000000ff0800720b */ /* 0x000fe40003fcc000 */
[----:B------:R-:W-:Y:S02]  /*08b0*/  FSEL R11, R11, RZ, P4 ;  /* 0x000000ff0b0b7208 */ /* 0x000fe40002000000 */
[----:B------:R-:W-:-:S02]  /*08c0*/  FSEL R7, R10, RZ, P5 ;  /* 0x000000ff0a077208 */ /* 0x000fc40002800000 */
[----:B------:R-:W-:Y:S02]  /*08d0*/  FSETP.NAN.AND P4, PT, R4, R4, PT ;  /* 0x000000040400720b */ /* 0x000fe40003f88000 */
[----:B------:R-:W-:Y:S02]  /*08e0*/  FSETP.GEU.AND P5, PT, R26, 6, PT ;  /* 0x40c000001a00780b */ /* 0x000fe40003fae000 */
[----:B------:R-:W-:Y:S02]  /*08f0*/  FSEL R8, R8, RZ, P6 ;  /* 0x000000ff08087208 */ /* 0x000fe40003000000 */
[----:B------:R-:W-:Y:S02]  /*0900*/  FSETP.NAN.AND P6, PT, R29, R29, PT ;  /* 0x0000001d1d00720b */ /* 0x000fe40003fc8000 */
[----:B------:R-:W-:Y:S02]  /*0910*/  @P2 FSEL R4, R4, 6, P4 ;  /* 0x40c0000004042808 */ /* 0x000fe40002000000 */
[----:B------:R-:W-:-:S02]  /*0920*/  FSETP.NAN.AND P4, PT, R5, R5, PT ;  /* 0x000000050500720b */ /* 0x000fc40003f88000 */
[----:B------:R-:W-:Y:S02]  /*0930*/  FSETP.GEU.AND P2, PT, R6, 6, PT ;  /* 0x40c000000600780b */ /* 0x000fe40003f4e000 */
[----:B------:R-:W-:Y:S02]  /*0940*/  @P1 FSEL R29, R29, 6, P6 ;  /* 0x40c000001d1d1808 */ /* 0x000fe40003000000 */
[----:B------:R-:W-:Y:S02]  /*0950*/  FSETP.NAN.AND P6, PT, R26, R26, PT ;  /* 0x0000001a1a00720b */ /* 0x000fe40003fc8000 */
[----:B------:R-:W-:Y:S02]  /*0960*/  @P3 FSEL R5, R5, 6, P4 ;  /* 0x40c0000005053808 */ /* 0x000fe40002000000 */
[----:B------:R-:W-:Y:S02]  /*0970*/  FSETP.GEU.AND P1, PT, R11, 6, PT ;  /* 0x40c000000b00780b */ /* 0x000fe40003f2e000 */
[----:B------:R-:W-:-:S02]  /*0980*/  FSETP.GEU.AND P4, PT, R7, 6, PT ;  /* 0x40c000000700780b */ /* 0x000fc40003f8e000 */
[----:B------:R-:W-:Y:S02]  /*0990*/  FSETP.GEU.AND P3, PT, R8, 6, PT ;  /* 0x40c000000800780b */ /* 0x000fe40003f6e000 */
[----:B------:R-:W-:Y:S02]  /*09a0*/  @P5 FSEL R26, R26, 6, P6 ;  /* 0x40c000001a1a5808 */ /* 0x000fe40003000000 */
[C---:B------:R-:W-:Y:S02]  /*09b0*/  FSETP.NAN.AND P6, PT, R6.reuse, R6, PT ;  /* 0x000000060600720b */ /* 0x040fe40003fc8000 */
[----:B------:R-:W-:Y:S02]  /*09c0*/  FSETP.NAN.AND P5, PT, R11, R11, PT ;  /* 0x0000000b0b00720b */ /* 0x000fe40003fa8000 */
[----:B------:R-:W-:Y:S02]  /*09d0*/  @P2 FSEL R6, R6, 6, P6 ;  /* 0x40c0000006062808 */ /* 0x000fe40003000000 */
[----:B------:R-:W-:-:S02]  /*09e0*/  FSETP.NAN.AND P2, PT, R7, R7, PT ;  /* 0x000000070700720b */ /* 0x000fc40003f48000 */
[C---:B------:R-:W-:Y:S02]  /*09f0*/  FSETP.NAN.AND P6, PT, R8.reuse, R8, PT ;  /* 0x000000080800720b */ /* 0x040fe40003fc8000 */
[----:B------:R-:W-:Y:S02]  /*0a00*/  @P1 FSEL R11, R11, 6, P5 ;  /* 0x40c000000b0b1808 */ /* 0x000fe40002800000 */
[----:B------:R-:W-:Y:S02]  /*0a10*/  @P4 FSEL R7, R7, 6, P2 ;  /* 0x40c0000007074808 */ /* 0x000fe40001000000 */
[----:B------:R-:W-:Y:S01]  /*0a20*/  @P3 FSEL R8, R8, 6, P6 ;  /* 0x40c0000008083808 */ /* 0x000fe20003000000 */
[----:B------:R-:W-:Y:S01]  /*0a30*/  FADD R4, R29, R4 ;  /* 0x000000041d047221 */ /* 0x000fe20000000000 */
[----:B------:R-:W-:Y:S01]  /*0a40*/  FADD R5, R26, R5 ;  /* 0x000000051a057221 */ /* 0x000fe20000000000 */
[----:B------:R-:W-:Y:S02]  /*0a50*/  FADD R6, R11, R6 ;  /* 0x000000060b067221 */ /* 0x000fe40000000000 */
[----:B------:R-:W-:Y:S01]  /*0a60*/  FADD R7, R8, R7 ;  /* 0x0000000708077221 */ /* 0x000fe20000000000 */
[----:B------:R-:W-:-:S02]  /*0a70*/  FSEL R4, R4, RZ, !P0 ;  /* 0x000000ff04047208 */ /* 0x000fc40004000000 */
[----:B------:R-:W-:Y:S02]  /*0a80*/  FSEL R5, R5, RZ, !P0 ;  /* 0x000000ff05057208 */ /* 0x000fe40004000000 */
[----:B------:R-:W-:Y:S02]  /*0a90*/  FSEL R6, R6, RZ, !P0 ;  /* 0x000000ff06067208 */ /* 0x000fe40004000000 */
[----:B------:R-:W-:Y:S01]  /*0aa0*/  FSEL R7, R7, RZ, !P0 ;  /* 0x000000ff07077208 */ /* 0x000fe20004000000 */
[----:B------:R-:W0:Y:S04]  /*0ab0*/  SHFL.BFLY PT, R9, R4, 0x10, 0x1f ;  /* 0x0e001f0004097f89 */ /* 0x000e2800000e0000 */
[----:B------:R-:W1:Y:S04]  /*0ac0*/  SHFL.BFLY PT, R8, R5, 0x10, 0x1f ;  /* 0x0e001f0005087f89 */ /* 0x000e6800000e0000 */
[----:B------:R-:W2:Y:S04]  /*0ad0*/  SHFL.BFLY PT, R11, R6, 0x10, 0x1f ;  /* 0x0e001f00060b7f89 */ /* 0x000ea800000e0000 */
[----:B------:R-:W3:Y:S01]  /*0ae0*/  SHFL.BFLY PT, R14, R7, 0x10, 0x1f ;  /* 0x0e001f00070e7f89 */ /* 0x000ee200000e0000 */
[----:B0-----:R-:W-:Y:S01]  /*0af0*/  FADD R9, R4, R9 ;  /* 0x0000000904097221 */ /* 0x001fe20000000000 */
[----:B-1----:R-:W-:Y:S01]  /*0b00*/  FADD R10, R5, R8 ;  /* 0x00000008050a7221 */ /* 0x002fe20000000000 */
[----:B--2---:R-:W-:Y:S01]  /*0b10*/  FADD R12, R6, R11 ;  /* 0x0000000b060c7221 */ /* 0x004fe20000000000 */
[----:B---3--:R-:W-:-:S02]  /*0b20*/  FADD R14, R7, R14 ;  /* 0x0000000e070e7221 */ /* 0x008fc40000000000 */
[----:B------:R-:W0:Y:S04]  /*0b30*/  SHFL.BFLY PT, R8, R9, 0x8, 0x1f ;  /* 0x0d001f0009087f89 */ /* 0x000e2800000e0000 */
[----:B------:R-:W1:Y:S04]  /*0b40*/  SHFL.BFLY PT, R11, R10, 0x8, 0x1f ;  /* 0x0d001f000a0b7f89 */ /* 0x000e6800000e0000 */
[----:B------:R-:W2:Y:S04]  /*0b50*/  SHFL.BFLY PT, R13, R12, 0x8, 0x1f ;  /* 0x0d001f000c0d7f89 */ /* 0x000ea800000e0000 */
[----:B------:R-:W3:Y:S01]  /*0b60*/  SHFL.BFLY PT, R15, R14, 0x8, 0x1f ;  /* 0x0d001f000e0f7f89 */ /* 0x000ee200000e0000 */
[----:B------:R-:W-:-:S02]  /*0b70*/  SHF.R.U32.HI R4, RZ, 0x5, R25 ;  /* 0x00000005ff047819 */ /* 0x000fc40000011619 */
[----:B------:R-:W-:Y:S02]  /*0b80*/  LOP3.LUT P0, RZ, R25, 0x18, RZ, 0xc0, !PT ;  /* 0x0000001819ff7812 */ /* 0x000fe4000780c0ff */
[----:B------:R-:W-:Y:S01]  /*0b90*/  SGXT.U32 R4, R4, 0x3 ;  /* 0x000000030404781a */ /* 0x000fe20000000000 */
[----:B------:R-:W-:-:S04]  /*0ba0*/  IMAD.SHL.U32 R5, R3, 0x20, RZ ;  /* 0x0000002003057824 */ /* 0x000fc800078e00ff */
[----:B------:R-:W-:Y:S02]  /*0bb0*/  IMAD.SHL.U32 R6, R4, 0x4, RZ ;  /* 0x0000000404067824 */ /* 0x000fe400078e00ff */
[----:B0-----:R-:W-:-:S03]  /*0bc0*/  FADD R9, R9, R8 ;  /* 0x0000000809097221 */ /* 0x001fc60000000000 */
[----:B------:R-:W-:Y:S01]  /*0bd0*/  LOP3.LUT R6, R5, R6, RZ, 0xfc, !PT ;  /* 0x0000000605067212 */ /* 0x000fe200078efcff */
[----:B-1----:R-:W-:Y:S01]  /*0be0*/  FADD R11, R10, R11 ;  /* 0x0000000b0a0b7221 */ /* 0x002fe20000000000 */
[----:B--2---:R-:W-:Y:S01]  /*0bf0*/  FADD R13, R12, R13 ;  /* 0x0000000d0c0d7221 */ /* 0x004fe20000000000 */
[----:B---3--:R-:W-:Y:S02]  /*0c00*/  FADD R15, R14, R15 ;  /* 0x0000000f0e0f7221 */ /* 0x008fe40000000000 */
[----:B------:R-:W-:Y:S04]  /*0c10*/  @!P0 STS [R6+UR4], R9 ;  /* 0x0000000906008988 */ /* 0x000fe80008000804 */
[----:B------:R-:W-:Y:S04]  /*0c20*/  @!P0 STS [R6+UR4+0x20], R11 ;  /* 0x0000200b06008988 */ /* 0x000fe80008000804 */
[----:B------:R-:W-:Y:S04]  /*0c30*/  @!P0 STS [R6+UR4+0x40], R13 ;  /* 0x0000400d06008988 */ /* 0x000fe80008000804 */
[----:B------:R-:W-:Y:S01]  /*0c40*/  @!P0 STS [R6+UR4+0x60], R15 ;  /* 0x0000600f06008988 */ /* 0x000fe20008000804 */
[----:B------:R-:W-:Y:S01]  /*0c50*/  BAR.SYNC.DEFER_BLOCKING 0x0 ;  /* 0x0000000000007b1d */ /* 0x000fe20000010000 */
[C---:B------:R-:W-:Y:S01]  /*0c60*/  ISETP.GE.AND P1, PT, R25.reuse, 0x100, PT ;  /* 0x000001001900780c */ /* 0x040fe20003f26270 */
[----:B------:R-:W-:-:S12]  /*0c70*/  IMAD.SHL.U32 R14, R25, 0x4, RZ ;  /* 0x00000004190e7824 */ /* 0x000fd800078e00ff */
[----:B------:R-:W0:Y:S04]  /*0c80*/  @!P1 LDS R2, [R14+UR4] ;  /* 0x000000040e029984 */ /* 0x000e280008000800 */
[----:B0-----:R-:W0:Y:S02]  /*0c90*/  SHFL.BFLY PT, R7, R2, 0x4, 0x1f ;  /* 0x0c801f0002077f89 */ /* 0x001e2400000e0000 */
[----:B0-----:R-:W-:-:S05]  /*0ca0*/  FADD R7, R2, R7 ;  /* 0x0000000702077221 */ /* 0x001fca0000000000 */
[----:B------:R-:W0:Y:S01]  /*0cb0*/  SHFL.BFLY PT, R8, R7, 0x2, 0x1f ;  /* 0x0c401f0007087f89 */ /* 0x000e2200000e0000 */
[----:B------:R-:W-:Y:S01]  /*0cc0*/  LOP3.LUT P0, RZ, R25, 0x7, RZ, 0xc0, !PT ;  /* 0x0000000719ff7812 */ /* 0x000fe2000780c0ff */
[----:B0-----:R-:W-:-:S05]  /*0cd0*/  FADD R12, R7, R8 ;  /* 0x00000008070c7221 */ /* 0x001fca0000000000 */
[----:B------:R-:W0:Y:S01]  /*0ce0*/  SHFL.BFLY PT, R9, R12, 0x1, 0x1f ;  /* 0x0c201f000c097f89 */ /* 0x000e2200000e0000 */
[----:B------:R-:W-:Y:S01]  /*0cf0*/  ISETP.LT.AND P0, PT, R25, 0x100, !P0 ;  /* 0x000001001900780c */ /* 0x000fe20004701270 */
[----:B0-----:R-:W-:-:S12]  /*0d00*/  FADD R13, R12, R9 ;  /* 0x000000090c0d7221 */ /* 0x001fd80000000000 */
[----:B------:R-:W-:Y:S01]  /*0d10*/  @P0 STS [R14+UR4], R13 ;  /* 0x0000000d0e000988 */ /* 0x000fe20008000804 */
[----:B------:R-:W-:Y:S06]  /*0d20*/  BAR.SYNC.DEFER_BLOCKING 0x0 ;  /* 0x0000000000007b1d */ /* 0x000fec0000010000 */
[----:B------:R-:W0:Y:S01]  /*0d30*/  S2R R6, SR_TID.X ;  /* 0x0000000000067919 */ /* 0x000e220000002100 */
[----:B------:R-:W-:Y:S04]  /*0d40*/  LDS R8, [R5+UR4] ;  /* 0x0000000405087984 */ /* 0x000fe80008000800 */
[----:B------:R-:W-:Y:S04]  /*0d50*/  LDS R9, [R5+UR4+0x20] ;  /* 0x0000200405097984 */ /* 0x000fe80008000800 */
[----:B------:R-:W-:Y:S04]  /*0d60*/  LDS R10, [R5+UR4+0x40] ;  /* 0x00004004050a7984 */ /* 0x000fe80008000800 */
[----:B------:R-:W1:Y:S01]  /*0d70*/  LDS R11, [R5+UR4+0x60] ;  /* 0x00006004050b7984 */ /* 0x000e620008000800 */
[----:B------:R-:W-:Y:S01]  /*0d80*/  VIADD R2, R5, UR4 ;  /* 0x0000000405027c36 */ /* 0x000fe20008000000 */
[----:B0-----:R-:W-:-:S03]  /*0d90*/  LOP3.LUT R7, R6, 0x1f, RZ, 0xc0, !PT ;  /* 0x0000001f06077812 */ /* 0x001fc600078ec0ff */
[----:B------:R-:W-:Y:S01]  /*0da0*/  IMAD R6, R3, -0x1c, R2 ;  /* 0xffffffe403067824 */ /* 0x000fe200078e0202 */
[----:B------:R-:W-:Y:S01]  /*0db0*/  BAR.SYNC.DEFER_BLOCKING 0x0 ;  /* 0x0000000000007b1d */ /* 0x000fe20000010000 */
[----:B------:R-:W-:Y:S02]  /*0dc0*/  LEA R7, R7, UR4, 0x2 ;  /* 0x0000000407077c11 */ /* 0x000fe4000f8e10ff */
[----:B------:R-:W-:-:S05]  /*0dd0*/  LOP3.LUT R25, R0, 0x1f, R25, 0xf8, !PT ;  /* 0x0000001f00197812 */ /* 0x000fca00078ef819 */
[----:B------:R-:W0:Y:S01]  /*0de0*/  LDC.64 R2, c[0x0][0x210] ;  /* 0x00008400ff027b82 */ /* 0x000e220000000a00 */
[----:B-1----:R1:W-:Y:S07]  /*0df0*/  STS.128 [R6], R8 ;  /* 0x0000000806007388 */ /* 0x0023ee0000000c00 */
[----:B------:R-:W-:Y:S01]  /*0e00*/  BAR.SYNC.DEFER_BLOCKING 0x0 ;  /* 0x0000000000007b1d */ /* 0x000fe20000010000 */
[----:B------:R-:W-:-:S04]  /*0e10*/  ISETP.GE.AND P0, PT, R25, 0x1400, PT ;  /* 0x000014001900780c */ /* 0x000fc80003f06270 */
[----:B------:R-:W-:Y:S01]  /*0e20*/  ISETP.EQ.AND P0, PT, R4, RZ, !P0 ;  /* 0x000000ff0400720c */ /* 0x000fe20004702270 */
[----:B------:R-:W2:Y:S01]  /*0e30*/  LDS R7, [R7] ;  /* 0x0000000007077984 */ /* 0x000ea20000000800 */
[----:B0-----:R-:W-:Y:S01]  /*0e40*/  IMAD.WIDE R2, R25, 0x4, R2 ;  /* 0x0000000419027825 */ /* 0x001fe200078e0202 */
[----:B------:R-:W-:Y:S10]  /*0e50*/  BAR.SYNC.DEFER_BLOCKING 0x0 ;  /* 0x0000000000007b1d */ /* 0x000ff40000010000 */
[----:B-1----:R-:W-:Y:S05]  /*0e60*/  @!P0 EXIT ;  /* 0x000000000000894d */ /* 0x002fea0003800000 */
[----:B--2---:R-:W-:-:S05]  /*0e70*/  FMUL R7, R7, 0.015625 ;  /* 0x3c80000007077820 */ /* 0x004fca0000400000 */
[----:B------:R-:W-:Y:S01]  /*0e80*/  STG.E desc[UR6][R2.64], R7 ;  /* 0x0000000702007986 */ /* 0x000fe2000c101906 */
[----:B------:R-:W-:Y:S05]  /*0e90*/  EXIT ;  /* 0x000000000000794d */ /* 0x000fea0003800000 */
.L_x_0:
[----:B------:R-:W-:-:S00]  /*0ea0*/  BRA `(.L_x_0) ;  /* 0xfffffffc00fc7947 */ /* 0x000fc0000383ffff */
[----:B------:R-:W-:-:S00]  /*0eb0*/  NOP ;  /* 0x0000000000007918 */ /* 0x000fc00000000000 */
        /* <DEDUP_REMOVED lines=12> */
.L_x_1:


//--------------------- .nv.global.init           --------------------------
	.section	.nv.global.init,"aw",@progbits
.nv.global.init:
	.type		_$_str,@object
	.size		_$_str,(_$_str_$_2 - _$_str)
_$_str:
        /*0000*/ 	.byte	0x5f, 0x5f, 0x43, 0x55, 0x44, 0x41, 0x5f, 0x46, 0x54, 0x5a, 0x00
	.type		_$_str_$_2,@object
	.size		_$_str_$_2,(.L_1 - _$_str_$_2)
_$_str_$_2:
        /*000b*/ 	.byte	0x5f, 0x5f, 0x43, 0x55, 0x44, 0x41, 0x5f, 0x50, 0x52, 0x45, 0x43, 0x5f, 0x53, 0x51, 0x52, 0x54
        /*001b*/ 	.byte	0x00
.L_1:


//--------------------- .nv.shared.triton_per_fused__native_batch_norm_legit_no_training_hardtanh_mean_38 --------------------------
	.section	.nv.shared.triton_per_fused__native_batch_norm_legit_no_training_hardtanh_mean_38,"aw",@nobits
	.sectionflags	@""
	.align	16
	.zero		1024


//--------------------- .nv.constant0.triton_per_fused__native_batch_norm_legit_no_training_hardtanh_mean_38 --------------------------
	.section	.nv.constant0.triton_per_fused__native_batch_norm_legit_no_training_hardtanh_mean_38,"a",@progbits
	.sectionflags	@""
	.align	4
.nv.constant0.triton_per_fused__native_batch_norm_legit_no_training_hardtanh_mean_38:
	.zero		584
